//
// Generated by NVIDIA NVVM Compiler
//
// Compiler Build ID: CL-36424714
// Cuda compilation tools, release 13.0, V13.0.88
// Based on NVVM 20.0.0
//

.version 9.0
.target sm_100
.address_size 64

	// .globl	_Z10matrixNormPfS_i
// _ZZ10matrixNormPfS_iE8partials has been demoted
// _ZZ10matrixNormPfS_iE7fullCol has been demoted

.visible .entry _Z10matrixNormPfS_i(
	.param .u64 .ptr .align 1 _Z10matrixNormPfS_i_param_0,
	.param .u64 .ptr .align 1 _Z10matrixNormPfS_i_param_1,
	.param .u32 _Z10matrixNormPfS_i_param_2
)
{
	.reg .pred 	%p<23>;
	.reg .b32 	%r<58>;
	.reg .b32 	%f<96>;
	.reg .b64 	%rd<11>;
	// demoted variable
	.shared .align 4 .b8 _ZZ10matrixNormPfS_iE8partials[256];
	// demoted variable
	.shared .align 4 .b8 _ZZ10matrixNormPfS_iE7fullCol[24000];
	ld.param.u64 	%rd3, [_Z10matrixNormPfS_i_param_0];
	ld.param.u64 	%rd4, [_Z10matrixNormPfS_i_param_1];
	ld.param.u32 	%r16, [_Z10matrixNormPfS_i_param_2];
	cvta.to.global.u64 	%rd1, %rd4;
	mov.u32 	%r1, %ctaid.x;
	mov.u32 	%r57, %tid.x;
	setp.ge.s32 	%p1, %r57, %r16;
	mov.f32 	%f92, 0f00000000;
	@%p1 bra 	$L__BB0_3;
	mov.u32 	%r3, %ntid.x;
	cvta.to.global.u64 	%rd2, %rd3;
	mov.f32 	%f92, 0f00000000;
	mov.u32 	%r19, _ZZ10matrixNormPfS_iE7fullCol;
	mov.u32 	%r53, %r57;
$L__BB0_2:
	mad.lo.s32 	%r17, %r53, %r16, %r1;
	mul.wide.s32 	%rd5, %r17, 4;
	add.s64 	%rd6, %rd2, %rd5;
	ld.global.f32 	%f18, [%rd6];
	shl.b32 	%r18, %r53, 2;
	add.s32 	%r20, %r19, %r18;
	st.shared.f32 	[%r20], %f18;
	add.f32 	%f92, %f92, %f18;
	add.s32 	%r53, %r53, %r3;
	setp.lt.s32 	%p2, %r53, %r16;
	@%p2 bra 	$L__BB0_2;
$L__BB0_3:
	shl.b32 	%r21, %r57, 2;
	mov.u32 	%r22, _ZZ10matrixNormPfS_iE8partials;
	add.s32 	%r6, %r22, %r21;
	st.shared.f32 	[%r6], %f92;
	bar.sync 	0;
	mov.u32 	%r7, %ntid.x;
	setp.lt.u32 	%p3, %r7, 2;
	@%p3 bra 	$L__BB0_8;
	mov.b32 	%r54, 1;
$L__BB0_5:
	shl.b32 	%r9, %r54, 1;
	add.s32 	%r24, %r9, -1;
	and.b32  	%r25, %r24, %r57;
	setp.ne.s32 	%p4, %r25, 0;
	@%p4 bra 	$L__BB0_7;
	shl.b32 	%r26, %r54, 2;
	add.s32 	%r27, %r6, %r26;
	ld.shared.f32 	%f19, [%r27];
	ld.shared.f32 	%f20, [%r6];
	add.f32 	%f21, %f19, %f20;
	st.shared.f32 	[%r6], %f21;
$L__BB0_7:
	bar.sync 	0;
	setp.lt.u32 	%p5, %r9, %r7;
	mov.u32 	%r54, %r9;
	@%p5 bra 	$L__BB0_5;
$L__BB0_8:
	setp.ge.s32 	%p6, %r57, %r16;
	ld.shared.f32 	%f23, [_ZZ10matrixNormPfS_iE8partials];
	cvt.rn.f32.s32 	%f4, %r16;
	div.rn.f32 	%f5, %f23, %f4;
	mov.f32 	%f95, 0f00000000;
	@%p6 bra 	$L__BB0_16;
	mov.f32 	%f95, 0f00000000;
	mov.u32 	%r29, _ZZ10matrixNormPfS_iE7fullCol;
	mov.u32 	%r55, %r57;
$L__BB0_10:
	shl.b32 	%r28, %r55, 2;
	add.s32 	%r30, %r29, %r28;
	ld.shared.f32 	%f26, [%r30];
	sub.f32 	%f7, %f26, %f5;
	abs.f32 	%f8, %f7;
	setp.eq.f32 	%p7, %f7, 0f3F800000;
	mov.f32 	%f94, 0f3F800000;
	@%p7 bra 	$L__BB0_15;
	setp.num.f32 	%p8, %f8, %f8;
	@%p8 bra 	$L__BB0_13;
	mov.f32 	%f82, 0f40000000;
	add.rn.f32 	%f94, %f7, %f82;
	bra.uni 	$L__BB0_15;
$L__BB0_13:
	setp.lt.f32 	%p9, %f8, 0f00800000;
	mul.f32 	%f27, %f8, 0f4B800000;
	selp.f32 	%f28, %f27, %f8, %p9;
	mov.b32 	%r31, %f28;
	add.s32 	%r32, %r31, -1060439283;
	and.b32  	%r33, %r32, -8388608;
	sub.s32 	%r34, %r31, %r33;
	mov.b32 	%f29, %r34;
	cvt.rn.f32.s32 	%f30, %r33;
	selp.f32 	%f31, 0fC1C00000, 0f00000000, %p9;
	fma.rn.f32 	%f32, %f30, 0f34000000, %f31;
	add.f32 	%f33, %f29, 0fBF800000;
	add.f32 	%f34, %f29, 0f3F800000;
	rcp.approx.ftz.f32 	%f35, %f34;
	add.f32 	%f36, %f33, %f33;
	mul.f32 	%f37, %f36, %f35;
	mul.f32 	%f38, %f37, %f37;
	neg.f32 	%f39, %f37;
	sub.f32 	%f40, %f33, %f37;
	add.f32 	%f41, %f40, %f40;
	fma.rn.f32 	%f42, %f39, %f33, %f41;
	mul.rn.f32 	%f43, %f35, %f42;
	fma.rn.f32 	%f44, %f38, 0f3A2C32E4, 0f3B52E7DB;
	fma.rn.f32 	%f45, %f44, %f38, 0f3C93BB73;
	fma.rn.f32 	%f46, %f45, %f38, 0f3DF6384F;
	mul.rn.f32 	%f47, %f46, %f38;
	fma.rn.f32 	%f48, %f37, 0f3FB8AA3B, %f32;
	mul.f32 	%f49, %f47, 0f40400000;
	sub.f32 	%f50, %f32, %f48;
	fma.rn.f32 	%f51, %f37, 0f3FB8AA3B, %f50;
	fma.rn.f32 	%f52, %f43, 0f3FB8AA3B, %f51;
	fma.rn.f32 	%f53, %f37, 0f32A55E34, %f52;
	fma.rn.f32 	%f54, %f49, %f43, %f53;
	fma.rn.f32 	%f55, %f47, %f37, %f54;
	add.rn.f32 	%f56, %f48, %f55;
	mov.f32 	%f57, 0f40000000;
	mul.rn.f32 	%f58, %f56, %f57;
	cvt.rni.f32.f32 	%f59, %f58;
	sub.f32 	%f60, %f58, %f59;
	neg.f32 	%f61, %f58;
	fma.rn.f32 	%f62, %f56, 0f40000000, %f61;
	neg.f32 	%f63, %f48;
	add.rn.f32 	%f64, %f56, %f63;
	neg.f32 	%f65, %f64;
	add.rn.f32 	%f66, %f55, %f65;
	fma.rn.f32 	%f67, %f66, 0f40000000, %f62;
	add.f32 	%f68, %f60, %f67;
	setp.gt.f32 	%p10, %f59, 0f00000000;
	selp.b32 	%r35, 0, -2097152000, %p10;
	setp.neu.f32 	%p11, %f7, 0f00000000;
	setp.neu.f32 	%p12, %f8, 0f7F800000;
	setp.lt.f32 	%p13, %f58, 0f00000000;
	selp.f32 	%f69, 0f00000000, 0f7F800000, %p13;
	abs.f32 	%f70, %f58;
	setp.gt.f32 	%p14, %f70, 0f43180000;
	cvt.rzi.s32.f32 	%r36, %f59;
	shl.b32 	%r37, %r36, 23;
	sub.s32 	%r38, %r37, %r35;
	mov.b32 	%f71, %r38;
	add.s32 	%r39, %r35, 2130706432;
	mov.b32 	%f72, %r39;
	fma.rn.f32 	%f73, %f68, 0f391FCB8E, 0f3AAF85ED;
	fma.rn.f32 	%f74, %f73, %f68, 0f3C1D9856;
	fma.rn.f32 	%f75, %f74, %f68, 0f3D6357BB;
	fma.rn.f32 	%f76, %f75, %f68, 0f3E75FDEC;
	fma.rn.f32 	%f77, %f76, %f68, 0f3F317218;
	fma.rn.f32 	%f78, %f77, %f68, 0f3F800000;
	mul.f32 	%f79, %f78, %f72;
	mul.f32 	%f80, %f79, %f71;
	selp.f32 	%f94, %f69, %f80, %p14;
	and.pred  	%p15, %p11, %p12;
	@%p15 bra 	$L__BB0_15;
	add.f32 	%f81, %f7, %f7;
	mov.b32 	%r40, %f81;
	and.b32  	%r41, %r40, 2147483647;
	mov.b32 	%f94, %r41;
$L__BB0_15:
	add.f32 	%f95, %f95, %f94;
	add.s32 	%r55, %r55, %r7;
	setp.lt.s32 	%p16, %r55, %r16;
	@%p16 bra 	$L__BB0_10;
$L__BB0_16:
	setp.lt.u32 	%p17, %r7, 2;
	st.shared.f32 	[%r6], %f95;
	bar.sync 	0;
	@%p17 bra 	$L__BB0_21;
	mov.b32 	%r56, 1;
$L__BB0_18:
	shl.b32 	%r13, %r56, 1;
	add.s32 	%r43, %r13, -1;
	and.b32  	%r44, %r43, %r57;
	setp.ne.s32 	%p18, %r44, 0;
	@%p18 bra 	$L__BB0_20;
	shl.b32 	%r45, %r56, 2;
	add.s32 	%r46, %r6, %r45;
	ld.shared.f32 	%f83, [%r46];
	ld.shared.f32 	%f84, [%r6];
	add.f32 	%f85, %f83, %f84;
	st.shared.f32 	[%r6], %f85;
$L__BB0_20:
	bar.sync 	0;
	setp.lt.u32 	%p19, %r13, %r7;
	mov.u32 	%r56, %r13;
	@%p19 bra 	$L__BB0_18;
$L__BB0_21:
	setp.ge.s32 	%p20, %r57, %r16;
	ld.shared.f32 	%f86, [_ZZ10matrixNormPfS_iE8partials];
	div.rn.f32 	%f87, %f86, %f4;
	sqrt.rn.f32 	%f15, %f87;
	@%p20 bra 	$L__BB0_27;
	mov.u32 	%r48, _ZZ10matrixNormPfS_iE7fullCol;
$L__BB0_23:
	setp.neu.f32 	%p21, %f15, 0f00000000;
	@%p21 bra 	$L__BB0_25;
	mad.lo.s32 	%r51, %r57, %r16, %r1;
	mul.wide.u32 	%rd9, %r51, 4;
	add.s64 	%rd10, %rd1, %rd9;
	mov.b32 	%r52, 0;
	st.global.u32 	[%rd10], %r52;
	bra.uni 	$L__BB0_26;
$L__BB0_25:
	shl.b32 	%r47, %r57, 2;
	add.s32 	%r49, %r48, %r47;
	ld.shared.f32 	%f88, [%r49];
	sub.f32 	%f89, %f88, %f5;
	div.rn.f32 	%f90, %f89, %f15;
	mad.lo.s32 	%r50, %r57, %r16, %r1;
	mul.wide.u32 	%rd7, %r50, 4;
	add.s64 	%rd8, %rd1, %rd7;
	st.global.f32 	[%rd8], %f90;
$L__BB0_26:
	add.s32 	%r57, %r57, %r7;
	setp.lt.s32 	%p22, %r57, %r16;
	@%p22 bra 	$L__BB0_23;
$L__BB0_27:
	ret;

}


// ===== COMPILED SASS (sm_100) =====

	.target	sm_100

	.elftype	@"ET_EXEC"


//--------------------- .note.nv.tkinfo           --------------------------
	.section	.note.nv.tkinfo,"",@"SHT_NOTE"
	.sectionflags	@"SHF_NOTE_NV_TKINFO"
	.tkinfo
        /*0018*/ 	.word	0x00000002
        /*0030*/ 	.string	""
        /*0030*/ 	.string	"ptxas"
        /*0030*/ 	.string	"Cuda compilation tools, release 13.0, V13.0.88"
        /*0030*/ 	.string	"Build cuda_13.0.r13.0/compiler.36424714_0"
        /*0030*/ 	.string	"-arch sm_100 -m 64 "



//--------------------- .note.nv.cuinfo           --------------------------
	.section	.note.nv.cuinfo,"",@"SHT_NOTE"
	.sectionflags	@"SHF_NOTE_NV_CUINFO"
        /*0018*/ 	.short	0x0002
        /*001a*/ 	.short	0x0064
        /*001c*/ 	.short	0x0082
	.zero		2


//--------------------- .nv.info                  --------------------------
	.section	.nv.info,"",@"SHT_CUDA_INFO"
	.align	4


	//----- nvinfo : EIATTR_REGCOUNT
	.align		4
        /*0000*/ 	.byte	0x04, 0x2f
        /*0002*/ 	.short	(.L_1 - .L_0)
	.align		4
.L_0:
        /*0004*/ 	.word	index@(_Z10matrixNormPfS_i)
        /*0008*/ 	.word	0x00000013


	//----- nvinfo : EIATTR_FRAME_SIZE
	.align		4
.L_1:
        /*000c*/ 	.byte	0x04, 0x11
        /*000e*/ 	.short	(.L_3 - .L_2)
	.align		4
.L_2:
        /*0010*/ 	.word	index@($__internal_1_$__cuda_sm3x_div_rn_noftz_f32_slowpath)
        /*0014*/ 	.word	0x00000000


	//----- nvinfo : EIATTR_FRAME_SIZE
	.align		4
.L_3:
        /*0018*/ 	.byte	0x04, 0x11
        /*001a*/ 	.short	(.L_5 - .L_4)
	.align		4
.L_4:
        /*001c*/ 	.word	index@($__internal_0_$__cuda_sm20_sqrt_rn_f32_slowpath)
        /*0020*/ 	.word	0x00000000


	//----- nvinfo : EIATTR_FRAME_SIZE
	.align		4
.L_5:
        /*0024*/ 	.byte	0x04, 0x11
        /*0026*/ 	.short	(.L_7 - .L_6)
	.align		4
.L_6:
        /*0028*/ 	.word	index@(_Z10matrixNormPfS_i)
        /*002c*/ 	.word	0x00000000


	//----- nvinfo : EIATTR_MIN_STACK_SIZE
	.align		4
.L_7:
        /*0030*/ 	.byte	0x04, 0x12
        /*0032*/ 	.short	(.L_9 - .L_8)
	.align		4
.L_8:
        /*0034*/ 	.word	index@(_Z10matrixNormPfS_i)
        /*0038*/ 	.word	0x00000000
.L_9:


//--------------------- .nv.compat                --------------------------
	.section	.nv.compat,"",@"SHT_CUDA_COMPAT_INFO"
	.align	4
        /*0000*/ 	.byte	0x02, 0x09, 0x00, 0x00, 0x02, 0x02, 0x01, 0x00, 0x02, 0x05, 0x05, 0x00, 0x03, 0x07, 0x01, 0x01
        /*0010*/ 	.byte	0x02, 0x03, 0x00, 0x00, 0x02, 0x06, 0x01, 0x00, 0x04, 0x0b, 0x08, 0x00, 0x01, 0x00, 0x00, 0x00
        /*0020*/ 	.byte	0x00, 0x00, 0x00, 0x00


//--------------------- .nv.info._Z10matrixNormPfS_i --------------------------
	.section	.nv.info._Z10matrixNormPfS_i,"",@"SHT_CUDA_INFO"
	.sectionflags	@""
	.align	4


	//----- nvinfo : EIATTR_CUDA_API_VERSION
	.align		4
        /*0000*/ 	.byte	0x04, 0x37
        /*0002*/ 	.short	(.L_11 - .L_10)
.L_10:
        /*0004*/ 	.word	0x00000082


	//----- nvinfo : EIATTR_KPARAM_INFO
	.align		4
.L_11:
        /*0008*/ 	.byte	0x04, 0x17
        /*000a*/ 	.short	(.L_13 - .L_12)
.L_12:
        /*000c*/ 	.word	0x00000000
        /*0010*/ 	.short	0x0002
        /*0012*/ 	.short	0x0010
        /*0014*/ 	.byte	0x00, 0xf0, 0x11, 0x00


	//----- nvinfo : EIATTR_KPARAM_INFO
	.align		4
.L_13:
        /*0018*/ 	.byte	0x04, 0x17
        /*001a*/ 	.short	(.L_15 - .L_14)
.L_14:
        /*001c*/ 	.word	0x00000000
        /*0020*/ 	.short	0x0001
        /*0022*/ 	.short	0x0008
        /*0024*/ 	.byte	0x00, 0xf5, 0x21, 0x00


	//----- nvinfo : EIATTR_KPARAM_INFO
	.align		4
.L_15:
        /*0028*/ 	.byte	0x04, 0x17
        /*002a*/ 	.short	(.L_17 - .L_16)
.L_16:
        /*002c*/ 	.word	0x00000000
        /*0030*/ 	.short	0x0000
        /*0032*/ 	.short	0x0000
        /*0034*/ 	.byte	0x00, 0xf5, 0x21, 0x00


	//----- nvinfo : EIATTR_SPARSE_MMA_MASK
	.align		4
.L_17:
        /*0038*/ 	.byte	0x03, 0x50
        /*003a*/ 	.short	0x0000


	//----- nvinfo : EIATTR_MAXREG_COUNT
	.align		4
        /*003c*/ 	.byte	0x03, 0x1b
        /*003e*/ 	.short	0x00ff


	//----- nvinfo : EIATTR_NUM_BARRIERS
	.align		4
        /*0040*/ 	.byte	0x02, 0x4c
        /*0042*/ 	.byte	0x01
	.zero		1


	//----- nvinfo : EIATTR_MERCURY_ISA_VERSION
	.align		4
        /*0044*/ 	.byte	0x03, 0x5f
        /*0046*/ 	.short	0x0101


	//----- nvinfo : EIATTR_VRC_CTA_INIT_COUNT
	.align		4
        /*0048*/ 	.byte	0x02, 0x4a
	.zero		1
	.zero		1


	//----- nvinfo : EIATTR_EXIT_INSTR_OFFSETS
	.align		4
        /*004c*/ 	.byte	0x04, 0x1c
        /*004e*/ 	.short	(.L_19 - .L_18)


	//   ....[0]....
.L_18:
        /*0050*/ 	.word	0x00000ca0


	//   ....[1]....
        /*0054*/ 	.word	0x00000f10


	//----- nvinfo : EIATTR_CRS_STACK_SIZE
	.align		4
.L_19:
        /*0058*/ 	.byte	0x04, 0x1e
        /*005a*/ 	.short	(.L_21 - .L_20)
.L_20:
        /*005c*/ 	.word	0x00000000


	//----- nvinfo : EIATTR_CBANK_PARAM_SIZE
	.align		4
.L_21:
        /*0060*/ 	.byte	0x03, 0x19
        /*0062*/ 	.short	0x0014


	//----- nvinfo : EIATTR_PARAM_CBANK
	.align		4
        /*0064*/ 	.byte	0x04, 0x0a
        /*0066*/ 	.short	(.L_23 - .L_22)
	.align		4
.L_22:
        /*0068*/ 	.word	index@(.nv.constant0._Z10matrixNormPfS_i)
        /*006c*/ 	.short	0x0380
        /*006e*/ 	.short	0x0014


	//----- nvinfo : EIATTR_SW_WAR
	.align		4
.L_23:
        /*0070*/ 	.byte	0x04, 0x36
        /*0072*/ 	.short	(.L_25 - .L_24)
.L_24:
        /*0074*/ 	.word	0x00000008
.L_25:


//--------------------- .nv.callgraph             --------------------------
	.section	.nv.callgraph,"",@"SHT_CUDA_CALLGRAPH"
	.align	4
	.sectionentsize	8
	.align		4
        /*0000*/ 	.word	0x00000000
	.align		4
        /*0004*/ 	.word	0xffffffff
	.align		4
        /*0008*/ 	.word	0x00000000
	.align		4
        /*000c*/ 	.word	0xfffffffe
	.align		4
        /*0010*/ 	.word	0x00000000
	.align		4
        /*0014*/ 	.word	0xfffffffd
	.align		4
        /*0018*/ 	.word	0x00000000
	.align		4
        /*001c*/ 	.word	0xfffffffc


//--------------------- .text._Z10matrixNormPfS_i --------------------------
	.section	.text._Z10matrixNormPfS_i,"ax",@progbits
	.align	128
        .global         _Z10matrixNormPfS_i
        .type           _Z10matrixNormPfS_i,@function
        .size           _Z10matrixNormPfS_i,(.L_x_36 - _Z10matrixNormPfS_i)
        .other          _Z10matrixNormPfS_i,@"STO_CUDA_ENTRY STV_DEFAULT"
_Z10matrixNormPfS_i:
.text._Z10matrixNormPfS_i:
[----:B------:R-:W-:Y:S01]  /*0000*/  LDC R1, c[0x0][0x37c] ;  /* 0x0000df00ff017b82 */ /* 0x000fe20000000800 */
[----:B------:R-:W0:Y:S07]  /*0010*/  S2R R2, SR_TID.X ;  /* 0x0000000000027919 */ /* 0x000e2e0000002100 */
[----:B------:R-:W0:Y:S01]  /*0020*/  LDC R11, c[0x0][0x390] ;  /* 0x0000e400ff0b7b82 */ /* 0x000e220000000800 */
[----:B------:R-:W1:Y:S01]  /*0030*/  LDCU.64 UR6, c[0x0][0x358] ;  /* 0x00006b00ff0677ac */ /* 0x000e620008000a00 */
[----:B------:R-:W-:Y:S01]  /*0040*/  BSSY.RECONVERGENT B0, `(.L_x_0) ;  /* 0x0000016000007945 */ /* 0x000fe20003800200 */
[----:B------:R-:W-:-:S05]  /*0050*/  HFMA2 R0, -RZ, RZ, 0, 0 ;  /* 0x00000000ff007431 */ /* 0x000fca00000001ff */
[----:B------:R-:W2:Y:S01]  /*0060*/  S2UR UR8, SR_CTAID.X ;  /* 0x00000000000879c3 */ /* 0x000ea20000002500 */
[----:B0-----:R-:W-:-:S13]  /*0070*/  ISETP.GE.AND P0, PT, R2, R11, PT ;  /* 0x0000000b0200720c */ /* 0x001fda0003f06270 */
[----:B-12---:R-:W-:Y:S05]  /*0080*/  @P0 BRA `(.L_x_1) ;  /* 0x0000000000440947 */ /* 0x006fea0003800000 */
[----:B------:R-:W0:Y:S01]  /*0090*/  S2R R3, SR_CgaCtaId ;  /* 0x0000000000037919 */ /* 0x000e220000008800 */
[----:B------:R-:W1:Y:S01]  /*00a0*/  LDC R9, c[0x0][0x360] ;  /* 0x0000d800ff097b82 */ /* 0x000e620000000800 */
[----:B------:R-:W-:Y:S01]  /*00b0*/  MOV R0, 0x400 ;  /* 0x0000040000007802 */ /* 0x000fe20000000f00 */
[----:B------:R-:W-:-:S04]  /*00c0*/  IMAD.MOV.U32 R8, RZ, RZ, R2 ;  /* 0x000000ffff087224 */ /* 0x000fc800078e0002 */
[----:B------:R-:W-:Y:S02]  /*00d0*/  VIADD R0, R0, 0x100 ;  /* 0x0000010000007836 */ /* 0x000fe40000000000 */
[----:B------:R-:W2:Y:S03]  /*00e0*/  LDC.64 R6, c[0x0][0x380] ;  /* 0x0000e000ff067b82 */ /* 0x000ea60000000a00 */
[----:B0-----:R-:W-:Y:S02]  /*00f0*/  LEA R3, R3, R0, 0x18 ;  /* 0x0000000003037211 */ /* 0x001fe400078ec0ff */
[----:B------:R-:W-:-:S07]  /*0100*/  MOV R0, RZ ;  /* 0x000000ff00007202 */ /* 0x000fce0000000f00 */
.L_x_2:
[----:B0-----:R-:W-:-:S04]  /*0110*/  IMAD R5, R8, R11, UR8 ;  /* 0x0000000808057e24 */ /* 0x001fc8000f8e020b */
[----:B--2---:R-:W-:-:S06]  /*0120*/  IMAD.WIDE R4, R5, 0x4, R6 ;  /* 0x0000000405047825 */ /* 0x004fcc00078e0206 */
[----:B------:R-:W2:Y:S01]  /*0130*/  LDG.E R5, desc[UR6][R4.64] ;  /* 0x0000000604057981 */ /* 0x000ea2000c1e1900 */
[----:B------:R-:W-:Y:S01]  /*0140*/  LEA R10, R8, R3, 0x2 ;  /* 0x00000003080a7211 */ /* 0x000fe200078e10ff */
[----:B-1----:R-:W-:-:S05]  /*0150*/  IMAD.IADD R8, R9, 0x1, R8 ;  /* 0x0000000109087824 */ /* 0x002fca00078e0208 */
[----:B------:R-:W-:Y:S01]  /*0160*/  ISETP.GE.AND P0, PT, R8, R11, PT ;  /* 0x0000000b0800720c */ /* 0x000fe20003f06270 */
[----:B--2---:R0:W-:Y:S01]  /*0170*/  STS [R10], R5 ;  /* 0x000000050a007388 */ /* 0x0041e20000000800 */
[----:B------:R-:W-:-:S11]  /*0180*/  FADD R0, R5, R0 ;  /* 0x0000000005007221 */ /* 0x000fd60000000000 */
[----:B------:R-:W-:Y:S05]  /*0190*/  @!P0 BRA `(.L_x_2) ;  /* 0xfffffffc00dc8947 */ /* 0x000fea000383ffff */
.L_x_1:
[----:B------:R-:W-:Y:S05]  /*01a0*/  BSYNC.RECONVERGENT B0 ;  /* 0x0000000000007941 */ /* 0x000fea0003800200 */
.L_x_0:
[----:B------:R-:W1:Y:S01]  /*01b0*/  S2UR UR5, SR_CgaCtaId ;  /* 0x00000000000579c3 */ /* 0x000e620000008800 */
[----:B------:R-:W-:Y:S01]  /*01c0*/  UMOV UR4, 0x400 ;  /* 0x0000040000047882 */ /* 0x000fe20000000000 */
[----:B------:R-:W2:Y:S02]  /*01d0*/  LDCU UR9, c[0x0][0x360] ;  /* 0x00006c00ff0977ac */ /* 0x000ea40008000800 */
[----:B--2---:R-:W-:Y:S02]  /*01e0*/  UISETP.GE.U32.AND UP0, UPT, UR9, 0x2, UPT ;  /* 0x000000020900788c */ /* 0x004fe4000bf06070 */
[----:B-1----:R-:W-:-:S06]  /*01f0*/  ULEA UR4, UR5, UR4, 0x18 ;  /* 0x0000000405047291 */ /* 0x002fcc000f8ec0ff */
[----:B0-----:R-:W-:-:S05]  /*0200*/  LEA R5, R2, UR4, 0x2 ;  /* 0x0000000402057c11 */ /* 0x001fca000f8e10ff */
[----:B------:R0:W-:Y:S01]  /*0210*/  STS [R5], R0 ;  /* 0x0000000005007388 */ /* 0x0001e20000000800 */
[----:B------:R-:W-:Y:S06]  /*0220*/  BAR.SYNC.DEFER_BLOCKING 0x0 ;  /* 0x0000000000007b1d */ /* 0x000fec0000010000 */
[----:B------:R-:W-:Y:S05]  /*0230*/  BRA.U !UP0, `(.L_x_3) ;  /* 0x0000000108347547 */ /* 0x000fea000b800000 */
[----:B0-----:R-:W-:-:S07]  /*0240*/  MOV R0, 0x1 ;  /* 0x0000000100007802 */ /* 0x001fce0000000f00 */
.L_x_4:
[----:B------:R-:W-:-:S05]  /*0250*/  IMAD.SHL.U32 R6, R0, 0x2, RZ ;  /* 0x0000000200067824 */ /* 0x000fca00078e00ff */
[----:B------:R-:W-:-:S04]  /*0260*/  IADD3 R3, PT, PT, R6, -0x1, RZ ;  /* 0xffffffff06037810 */ /* 0x000fc80007ffe0ff */
[----:B------:R-:W-:-:S13]  /*0270*/  LOP3.LUT P0, RZ, R3, R2, RZ, 0xc0, !PT ;  /* 0x0000000203ff7212 */ /* 0x000fda000780c0ff */
[----:B------:R-:W-:Y:S02]  /*0280*/  @!P0 IMAD R3, R0, 0x4, R5 ;  /* 0x0000000400038824 */ /* 0x000fe400078e0205 */
[----:B------:R-:W-:Y:S04]  /*0290*/  @!P0 LDS R0, [R5] ;  /* 0x0000000005008984 */ /* 0x000fe80000000800 */
[----:B------:R-:W0:Y:S02]  /*02a0*/  @!P0 LDS R3, [R3] ;  /* 0x0000000003038984 */ /* 0x000e240000000800 */
[----:B0-----:R-:W-:Y:S01]  /*02b0*/  @!P0 FADD R4, R3, R0 ;  /* 0x0000000003048221 */ /* 0x001fe20000000000 */
[----:B------:R-:W-:-:S04]  /*02c0*/  MOV R0, R6 ;  /* 0x0000000600007202 */ /* 0x000fc80000000f00 */
[----:B------:R1:W-:Y:S01]  /*02d0*/  @!P0 STS [R5], R4 ;  /* 0x0000000405008388 */ /* 0x0003e20000000800 */
[----:B------:R-:W-:Y:S01]  /*02e0*/  BAR.SYNC.DEFER_BLOCKING 0x0 ;  /* 0x0000000000007b1d */ /* 0x000fe20000010000 */
[----:B------:R-:W-:-:S13]  /*02f0*/  ISETP.GE.U32.AND P0, PT, R6, UR9, PT ;  /* 0x0000000906007c0c */ /* 0x000fda000bf06070 */
[----:B-1----:R-:W-:Y:S05]  /*0300*/  @!P0 BRA `(.L_x_4) ;  /* 0xfffffffc00d08947 */ /* 0x002fea000383ffff */
.L_x_3:
[----:B------:R-:W1:Y:S01]  /*0310*/  S2UR UR5, SR_CgaCtaId ;  /* 0x00000000000579c3 */ /* 0x000e620000008800 */
[----:B------:R-:W-:Y:S02]  /*0320*/  UMOV UR4, 0x400 ;  /* 0x0000040000047882 */ /* 0x000fe40000000000 */
[----:B-1----:R-:W-:Y:S01]  /*0330*/  ULEA UR4, UR5, UR4, 0x18 ;  /* 0x0000000405047291 */ /* 0x002fe2000f8ec0ff */
[----:B------:R-:W1:Y:S08]  /*0340*/  LDCU UR5, c[0x0][0x390] ;  /* 0x00007200ff0577ac */ /* 0x000e700008000800 */
[----:B0-----:R-:W0:Y:S01]  /*0350*/  LDS R0, [UR4] ;  /* 0x00000004ff007984 */ /* 0x001e220008000800 */
[----:B-1----:R-:W-:-:S02]  /*0360*/  I2FP.F32.S32 R3, UR5 ;  /* 0x0000000500037c45 */ /* 0x002fc40008201400 */
[----:B------:R-:W-:Y:S02]  /*0370*/  ISETP.GE.AND P2, PT, R2, UR5, PT ;  /* 0x0000000502007c0c */ /* 0x000fe4000bf46270 */
[----:B------:R-:W1:Y:S02]  /*0380*/  MUFU.RCP R4, R3 ;  /* 0x0000000300047308 */ /* 0x000e640000001000 */
[----:B-1----:R-:W-:-:S04]  /*0390*/  FFMA R7, -R3, R4, 1 ;  /* 0x3f80000003077423 */ /* 0x002fc80000000104 */
[----:B------:R-:W-:Y:S02]  /*03a0*/  FFMA R7, R4, R7, R4 ;  /* 0x0000000704077223 */ /* 0x000fe40000000004 */
[----:B0-----:R-:W0:Y:S02]  /*03b0*/  FCHK P0, R0, R3 ;  /* 0x0000000300007302 */ /* 0x001e240000000000 */
[----:B------:R-:W-:-:S04]  /*03c0*/  FFMA R4, R0, R7, RZ ;  /* 0x0000000700047223 */ /* 0x000fc800000000ff */
[----:B------:R-:W-:-:S04]  /*03d0*/  FFMA R6, -R3, R4, R0 ;  /* 0x0000000403067223 */ /* 0x000fc80000000100 */
[----:B------:R-:W-:Y:S01]  /*03e0*/  FFMA R4, R7, R6, R4 ;  /* 0x0000000607047223 */ /* 0x000fe20000000004 */
[----:B0-----:R-:W-:Y:S06]  /*03f0*/  @!P0 BRA `(.L_x_5) ;  /* 0x00000000000c8947 */ /* 0x001fec0003800000 */
[----:B------:R-:W-:-:S07]  /*0400*/  MOV R8, 0x420 ;  /* 0x0000042000087802 */ /* 0x000fce0000000f00 */
[----:B------:R-:W-:Y:S05]  /*0410*/  CALL.REL.NOINC `($__internal_1_$__cuda_sm3x_div_rn_noftz_f32_slowpath) ;  /* 0x0000000c00187944 */ /* 0x000fea0003c00000 */
[----:B------:R-:W-:-:S07]  /*0420*/  IMAD.MOV.U32 R4, RZ, RZ, R0 ;  /* 0x000000ffff047224 */ /* 0x000fce00078e0000 */
.L_x_5:
[----:B------:R-:W0:Y:S01]  /*0430*/  LDCU UR4, c[0x0][0x390] ;  /* 0x00007200ff0477ac */ /* 0x000e220008000800 */
[----:B------:R-:W-:Y:S01]  /*0440*/  BSSY.RECONVERGENT B0, `(.L_x_6) ;  /* 0x0000056000007945 */ /* 0x000fe20003800200 */
[----:B------:R-:W-:-:S03]  /*0450*/  HFMA2 R0, -RZ, RZ, 0, 0 ;  /* 0x00000000ff007431 */ /* 0x000fc600000001ff */
[----:B------:R-:W-:Y:S05]  /*0460*/  @P2 BRA `(.L_x_7) ;  /* 0x00000004004c2947 */ /* 0x000fea0003800000 */
[----:B------:R-:W1:Y:S01]  /*0470*/  S2R R8, SR_CgaCtaId ;  /* 0x0000000000087919 */ /* 0x000e620000008800 */
[----:B------:R-:W-:Y:S01]  /*0480*/  MOV R0, 0x400 ;  /* 0x0000040000007802 */ /* 0x000fe20000000f00 */
[----:B------:R-:W-:-:S04]  /*0490*/  IMAD.MOV.U32 R6, RZ, RZ, R2 ;  /* 0x000000ffff067224 */ /* 0x000fc800078e0002 */
[----:B------:R-:W-:Y:S01]  /*04a0*/  VIADD R7, R0, 0x100 ;  /* 0x0000010000077836 */ /* 0x000fe20000000000 */
[----:B------:R-:W-:-:S04]  /*04b0*/  MOV R0, RZ ;  /* 0x000000ff00007202 */ /* 0x000fc80000000f00 */
[----:B-1----:R-:W-:-:S07]  /*04c0*/  LEA R7, R8, R7, 0x18 ;  /* 0x0000000708077211 */ /* 0x002fce00078ec0ff */
.L_x_10:
[C---:B------:R-:W-:Y:S01]  /*04d0*/  LEA R9, R6.reuse, R7, 0x2 ;  /* 0x0000000706097211 */ /* 0x040fe200078e10ff */
[----:B------:R-:W-:Y:S01]  /*04e0*/  VIADD R6, R6, UR9 ;  /* 0x0000000906067c36 */ /* 0x000fe20008000000 */
[----:B------:R-:W-:Y:S01]  /*04f0*/  BSSY.RECONVERGENT B1, `(.L_x_8) ;  /* 0x0000048000017945 */ /* 0x000fe20003800200 */
[----:B------:R-:W-:-:S03]  /*0500*/  MOV R11, 0x3f800000 ;  /* 0x3f800000000b7802 */ /* 0x000fc60000000f00 */
[----:B------:R-:W1:Y:S01]  /*0510*/  LDS R9, [R9] ;  /* 0x0000000009097984 */ /* 0x000e620000000800 */
[----:B0-----:R-:W-:Y:S01]  /*0520*/  ISETP.GE.AND P1, PT, R6, UR4, PT ;  /* 0x0000000406007c0c */ /* 0x001fe2000bf26270 */
[----:B-1----:R-:W-:-:S05]  /*0530*/  FADD R8, R9, -R4 ;  /* 0x8000000409087221 */ /* 0x002fca0000000000 */
[----:B------:R-:W-:-:S13]  /*0540*/  FSETP.NEU.AND P0, PT, R8, 1, PT ;  /* 0x3f8000000800780b */ /* 0x000fda0003f0d000 */
[----:B------:R-:W-:Y:S05]  /*0550*/  @!P0 BRA `(.L_x_9) ;  /* 0x0000000400048947 */ /* 0x000fea0003800000 */
[----:B------:R-:W-:-:S13]  /*0560*/  FSETP.NAN.AND P0, PT, |R8|, |R8|, PT ;  /* 0x400000080800720b */ /* 0x000fda0003f08200 */
[----:B------:R-:W-:Y:S01]  /*0570*/  @P0 FADD R11, R8, 2 ;  /* 0x40000000080b0421 */ /* 0x000fe20000000000 */
[----:B------:R-:W-:Y:S06]  /*0580*/  @P0 BRA `(.L_x_9) ;  /* 0x0000000000f80947 */ /* 0x000fec0003800000 */
[C---:B------:R-:W-:Y:S01]  /*0590*/  FMUL R9, |R8|.reuse, 16777216 ;  /* 0x4b80000008097820 */ /* 0x040fe20000400200 */
[----:B------:R-:W-:Y:S01]  /*05a0*/  FSETP.GEU.AND P0, PT, |R8|, 1.175494350822287508e-38, PT ;  /* 0x008000000800780b */ /* 0x000fe20003f0e200 */
[----:B------:R-:W-:-:S03]  /*05b0*/  IMAD.MOV.U32 R16, RZ, RZ, 0x3a2c32e4 ;  /* 0x3a2c32e4ff107424 */ /* 0x000fc600078e00ff */
[----:B------:R-:W-:Y:S02]  /*05c0*/  FSEL R9, R9, |R8|, !P0 ;  /* 0x4000000809097208 */ /* 0x000fe40004000000 */
[----:B------:R-:W-:Y:S02]  /*05d0*/  FSEL R11, RZ, -24, P0 ;  /* 0xc1c00000ff0b7808 */ /* 0x000fe40000000000 */
[----:B------:R-:W-:Y:S01]  /*05e0*/  FSETP.NEU.AND P0, PT, |R8|, +INF , PT ;  /* 0x7f8000000800780b */ /* 0x000fe20003f0d200 */
[----:B------:R-:W-:-:S03]  /*05f0*/  VIADD R10, R9, 0xc0cafb0d ;  /* 0xc0cafb0d090a7836 */ /* 0x000fc60000000000 */
[----:B------:R-:W-:Y:S02]  /*0600*/  FSETP.NEU.AND P0, PT, R8, RZ, P0 ;  /* 0x000000ff0800720b */ /* 0x000fe4000070d000 */
[----:B------:R-:W-:-:S04]  /*0610*/  LOP3.LUT R10, R10, 0xff800000, RZ, 0xc0, !PT ;  /* 0xff8000000a0a7812 */ /* 0x000fc800078ec0ff */
[-C--:B------:R-:W-:Y:S02]  /*0620*/  IADD3 R9, PT, PT, R9, -R10.reuse, RZ ;  /* 0x8000000a09097210 */ /* 0x080fe40007ffe0ff */
[----:B------:R-:W-:-:S03]  /*0630*/  I2FP.F32.S32 R10, R10 ;  /* 0x0000000a000a7245 */ /* 0x000fc60000201400 */
[C---:B------:R-:W-:Y:S01]  /*0640*/  FADD R13, R9.reuse, 1 ;  /* 0x3f800000090d7421 */ /* 0x040fe20000000000 */
[----:B------:R-:W-:Y:S01]  /*0650*/  FADD R14, R9, -1 ;  /* 0xbf800000090e7421 */ /* 0x000fe20000000000 */
[----:B------:R-:W-:-:S03]  /*0660*/  @!P0 FADD R8, R8, R8 ;  /* 0x0000000808088221 */ /* 0x000fc60000000000 */
[----:B------:R-:W-:Y:S01]  /*0670*/  FADD R12, R14, R14 ;  /* 0x0000000e0e0c7221 */ /* 0x000fe20000000000 */
[----:B------:R-:W0:Y:S03]  /*0680*/  MUFU.RCP R13, R13 ;  /* 0x0000000d000d7308 */ /* 0x000e260000001000 */
[----:B0-----:R-:W-:Y:S01]  /*0690*/  FMUL R9, R13, R12 ;  /* 0x0000000c0d097220 */ /* 0x001fe20000400000 */
[----:B------:R-:W-:-:S03]  /*06a0*/  FFMA R12, R10, 1.1920928955078125e-07, R11 ;  /* 0x340000000a0c7823 */ /* 0x000fc6000000000b */
[----:B------:R-:W-:Y:S01]  /*06b0*/  FADD R15, R14, -R9 ;  /* 0x800000090e0f7221 */ /* 0x000fe20000000000 */
[CC--:B------:R-:W-:Y:S01]  /*06c0*/  FMUL R11, R9.reuse, R9.reuse ;  /* 0x00000009090b7220 */ /* 0x0c0fe20000400000 */
[----:B------:R-:W-:Y:S02]  /*06d0*/  FFMA R10, R9, 1.4426950216293334961, R12 ;  /* 0x3fb8aa3b090a7823 */ /* 0x000fe4000000000c */
[----:B------:R-:W-:Y:S01]  /*06e0*/  FADD R15, R15, R15 ;  /* 0x0000000f0f0f7221 */ /* 0x000fe20000000000 */
[C---:B------:R-:W-:Y:S01]  /*06f0*/  FFMA R16, R11.reuse, R16, 0.0032181653659790754318 ;  /* 0x3b52e7db0b107423 */ /* 0x040fe20000000010 */
[----:B------:R-:W-:Y:S02]  /*0700*/  FADD R12, R12, -R10 ;  /* 0x8000000a0c0c7221 */ /* 0x000fe40000000000 */
[----:B------:R-:W-:Y:S01]  /*0710*/  FFMA R14, R14, -R9, R15 ;  /* 0x800000090e0e7223 */ /* 0x000fe2000000000f */
[----:B------:R-:W-:Y:S01]  /*0720*/  FFMA R16, R11, R16, 0.018033718690276145935 ;  /* 0x3c93bb730b107423 */ /* 0x000fe20000000010 */
[----:B------:R-:W-:-:S02]  /*0730*/  FFMA R15, R9, 1.4426950216293334961, R12 ;  /* 0x3fb8aa3b090f7823 */ /* 0x000fc4000000000c */
[----:B------:R-:W-:Y:S01]  /*0740*/  FMUL R14, R13, R14 ;  /* 0x0000000e0d0e7220 */ /* 0x000fe20000400000 */
[----:B------:R-:W-:-:S03]  /*0750*/  FFMA R16, R11, R16, 0.12022458761930465698 ;  /* 0x3df6384f0b107423 */ /* 0x000fc60000000010 */
[----:B------:R-:W-:Y:S01]  /*0760*/  FFMA R12, R14, 1.4426950216293334961, R15 ;  /* 0x3fb8aa3b0e0c7823 */ /* 0x000fe2000000000f */
[----:B------:R-:W-:-:S03]  /*0770*/  FMUL R16, R11, R16 ;  /* 0x000000100b107220 */ /* 0x000fc60000400000 */
[----:B------:R-:W-:Y:S01]  /*0780*/  FFMA R13, R9, 1.9251366722983220825e-08, R12 ;  /* 0x32a55e34090d7823 */ /* 0x000fe2000000000c */
[----:B------:R-:W-:-:S04]  /*0790*/  FMUL R11, R16, 3 ;  /* 0x40400000100b7820 */ /* 0x000fc80000400000 */
[----:B------:R-:W-:Y:S01]  /*07a0*/  FFMA R11, R14, R11, R13 ;  /* 0x0000000b0e0b7223 */ /* 0x000fe2000000000d */
[----:B------:R-:W-:-:S03]  /*07b0*/  HFMA2 R14, -RZ, RZ, 0.64013671875, -15.109375 ;  /* 0x391fcb8eff0e7431 */ /* 0x000fc600000001ff */
[----:B------:R-:W-:-:S04]  /*07c0*/  FFMA R11, R9, R16, R11 ;  /* 0x00000010090b7223 */ /* 0x000fc8000000000b */
[----:B------:R-:W-:-:S04]  /*07d0*/  FADD R9, R10, R11 ;  /* 0x0000000b0a097221 */ /* 0x000fc80000000000 */
[----:B------:R-:W-:Y:S01]  /*07e0*/  FMUL R12, R9, 2 ;  /* 0x40000000090c7820 */ /* 0x000fe20000400000 */
[----:B------:R-:W-:-:S03]  /*07f0*/  FADD R10, -R10, R9 ;  /* 0x000000090a0a7221 */ /* 0x000fc60000000100 */
[----:B------:R-:W0:Y:S01]  /*0800*/  FRND R13, R12 ;  /* 0x0000000c000d7307 */ /* 0x000e220000201000 */
[----:B------:R-:W-:Y:S01]  /*0810*/  FADD R10, R11, -R10 ;  /* 0x8000000a0b0a7221 */ /* 0x000fe20000000000 */
[----:B------:R-:W-:Y:S01]  /*0820*/  FFMA R9, R9, 2, -R12 ;  /* 0x4000000009097823 */ /* 0x000fe2000000080c */
[----:B------:R-:W-:-:S03]  /*0830*/  FSETP.GT.AND P3, PT, |R12|, 152, PT ;  /* 0x431800000c00780b */ /* 0x000fc60003f64200 */
[----:B------:R-:W-:Y:S02]  /*0840*/  FFMA R10, R10, 2, R9 ;  /* 0x400000000a0a7823 */ /* 0x000fe40000000009 */
[----:B------:R-:W1:Y:S01]  /*0850*/  F2I.NTZ R11, R12 ;  /* 0x0000000c000b7305 */ /* 0x000e620000203100 */
[----:B0-----:R-:W-:Y:S01]  /*0860*/  FADD R9, R12, -R13 ;  /* 0x8000000d0c097221 */ /* 0x001fe20000000000 */
[----:B------:R-:W-:-:S03]  /*0870*/  FSETP.GT.AND P2, PT, R13, RZ, PT ;  /* 0x000000ff0d00720b */ /* 0x000fc60003f44000 */
[----:B------:R-:W-:-:S04]  /*0880*/  FADD R9, R9, R10 ;  /* 0x0000000a09097221 */ /* 0x000fc80000000000 */
[----:B------:R-:W-:-:S04]  /*0890*/  FFMA R10, R9, R14, 0.0013391353422775864601 ;  /* 0x3aaf85ed090a7423 */ /* 0x000fc8000000000e */
[----:B------:R-:W-:-:S04]  /*08a0*/  FFMA R10, R9, R10, 0.0096188392490148544312 ;  /* 0x3c1d9856090a7423 */ /* 0x000fc8000000000a */
[----:B------:R-:W-:-:S04]  /*08b0*/  FFMA R10, R9, R10, 0.055503588169813156128 ;  /* 0x3d6357bb090a7423 */ /* 0x000fc8000000000a */
[C---:B------:R-:W-:Y:S01]  /*08c0*/  FFMA R14, R9.reuse, R10, 0.24022644758224487305 ;  /* 0x3e75fdec090e7423 */ /* 0x040fe2000000000a */
[----:B------:R-:W-:Y:S02]  /*08d0*/  SEL R10, RZ, 0x83000000, P2 ;  /* 0x83000000ff0a7807 */ /* 0x000fe40001000000 */
[----:B------:R-:W-:Y:S01]  /*08e0*/  FSETP.GEU.AND P2, PT, R12, RZ, PT ;  /* 0x000000ff0c00720b */ /* 0x000fe20003f4e000 */
[----:B------:R-:W-:Y:S02]  /*08f0*/  FFMA R14, R9, R14, 0.69314718246459960938 ;  /* 0x3f317218090e7423 */ /* 0x000fe4000000000e */
[----:B------:R-:W-:Y:S01]  /*0900*/  VIADD R13, R10, 0x7f000000 ;  /* 0x7f0000000a0d7836 */ /* 0x000fe20000000000 */
[----:B-1----:R-:W-:Y:S01]  /*0910*/  LEA R10, R11, -R10, 0x17 ;  /* 0x8000000a0b0a7211 */ /* 0x002fe200078eb8ff */
[----:B------:R-:W-:Y:S01]  /*0920*/  FFMA R14, R9, R14, 1 ;  /* 0x3f800000090e7423 */ /* 0x000fe2000000000e */
[----:B------:R-:W-:-:S03]  /*0930*/  FSEL R11, RZ, +INF , !P2 ;  /* 0x7f800000ff0b7808 */ /* 0x000fc60005000000 */
[----:B------:R-:W-:-:S04]  /*0940*/  FMUL R13, R13, R14 ;  /* 0x0000000e0d0d7220 */ /* 0x000fc80000400000 */
[----:B------:R-:W-:Y:S01]  /*0950*/  @!P3 FMUL R11, R10, R13 ;  /* 0x0000000d0a0bb220 */ /* 0x000fe20000400000 */
[----:B------:R-:W-:-:S07]  /*0960*/  @!P0 LOP3.LUT R11, R8, 0x7fffffff, RZ, 0xc0, !PT ;  /* 0x7fffffff080b8812 */ /* 0x000fce00078ec0ff */
.L_x_9:
[----:B------:R-:W-:Y:S05]  /*0970*/  BSYNC.RECONVERGENT B1 ;  /* 0x0000000000017941 */ /* 0x000fea0003800200 */
.L_x_8:
[----:B------:R-:W-:Y:S01]  /*0980*/  FADD R0, R11, R0 ;  /* 0x000000000b007221 */ /* 0x000fe20000000000 */
[----:B------:R-:W-:Y:S06]  /*0990*/  @!P1 BRA `(.L_x_10) ;  /* 0xfffffff800cc9947 */ /* 0x000fec000383ffff */
.L_x_7:
[----:B0-----:R-:W-:Y:S05]  /*09a0*/  BSYNC.RECONVERGENT B0 ;  /* 0x0000000000007941 */ /* 0x001fea0003800200 */
.L_x_6:
[----:B------:R-:W0:Y:S01]  /*09b0*/  S2UR UR5, SR_CgaCtaId ;  /* 0x00000000000579c3 */ /* 0x000e220000008800 */
[----:B------:R1:W-:Y:S01]  /*09c0*/  STS [R5], R0 ;  /* 0x0000000005007388 */ /* 0x0003e20000000800 */
[----:B------:R-:W-:Y:S01]  /*09d0*/  UISETP.GE.U32.AND UP0, UPT, UR9, 0x2, UPT ;  /* 0x000000020900788c */ /* 0x000fe2000bf06070 */
[----:B------:R-:W-:Y:S02]  /*09e0*/  UMOV UR4, 0x400 ;  /* 0x0000040000047882 */ /* 0x000fe40000000000 */
[----:B0-----:R-:W-:-:S03]  /*09f0*/  ULEA UR4, UR5, UR4, 0x18 ;  /* 0x0000000405047291 */ /* 0x001fc6000f8ec0ff */
[----:B------:R-:W-:Y:S06]  /*0a00*/  BAR.SYNC.DEFER_BLOCKING 0x0 ;  /* 0x0000000000007b1d */ /* 0x000fec0000010000 */
[----:B-1----:R-:W-:Y:S05]  /*0a10*/  BRA.U !UP0, `(.L_x_11) ;  /* 0x0000000108347547 */ /* 0x002fea000b800000 */
[----:B------:R-:W-:-:S07]  /*0a20*/  IMAD.MOV.U32 R0, RZ, RZ, 0x1 ;  /* 0x00000001ff007424 */ /* 0x000fce00078e00ff */
.L_x_12:
[----:B------:R-:W-:-:S05]  /*0a30*/  SHF.L.U32 R9, R0, 0x1, RZ ;  /* 0x0000000100097819 */ /* 0x000fca00000006ff */
[----:B------:R-:W-:-:S05]  /*0a40*/  VIADD R7, R9, 0xffffffff ;  /* 0xffffffff09077836 */ /* 0x000fca0000000000 */
[----:B------:R-:W-:-:S13]  /*0a50*/  LOP3.LUT P0, RZ, R7, R2, RZ, 0xc0, !PT ;  /* 0x0000000207ff7212 */ /* 0x000fda000780c0ff */
[----:B------:R-:W-:Y:S01]  /*0a60*/  @!P0 LEA R6, R0, R5, 0x2 ;  /* 0x0000000500068211 */ /* 0x000fe200078e10ff */
[----:B------:R-:W-:Y:S01]  /*0a70*/  @!P0 LDS R7, [R5] ;  /* 0x0000000005078984 */ /* 0x000fe20000000800 */
[----:B------:R-:W-:-:S04]  /*0a80*/  IMAD.MOV.U32 R0, RZ, RZ, R9 ;  /* 0x000000ffff007224 */ /* 0x000fc800078e0009 */
[----:B------:R-:W0:Y:S02]  /*0a90*/  @!P0 LDS R6, [R6] ;  /* 0x0000000006068984 */ /* 0x000e240000000800 */
[----:B0-----:R-:W-:-:S05]  /*0aa0*/  @!P0 FADD R8, R6, R7 ;  /* 0x0000000706088221 */ /* 0x001fca0000000000 */
[----:B------:R0:W-:Y:S01]  /*0ab0*/  @!P0 STS [R5], R8 ;  /* 0x0000000805008388 */ /* 0x0001e20000000800 */
[----:B------:R-:W-:Y:S01]  /*0ac0*/  BAR.SYNC.DEFER_BLOCKING 0x0 ;  /* 0x0000000000007b1d */ /* 0x000fe20000010000 */
[----:B------:R-:W-:-:S13]  /*0ad0*/  ISETP.GE.U32.AND P0, PT, R9, UR9, PT ;  /* 0x0000000909007c0c */ /* 0x000fda000bf06070 */
[----:B0-----:R-:W-:Y:S05]  /*0ae0*/  @!P0 BRA `(.L_x_12) ;  /* 0xfffffffc00d08947 */ /* 0x001fea000383ffff */
.L_x_11:
[----:B------:R-:W0:Y:S01]  /*0af0*/  LDS R6, [UR4] ;  /* 0x00000004ff067984 */ /* 0x000e220008000800 */
[----:B------:R-:W1:Y:S01]  /*0b00*/  MUFU.RCP R0, R3 ;  /* 0x0000000300007308 */ /* 0x000e620000001000 */
[----:B------:R-:W2:Y:S01]  /*0b10*/  LDCU UR4, c[0x0][0x390] ;  /* 0x00007200ff0477ac */ /* 0x000ea20008000800 */
[----:B-1----:R-:W-:Y:S01]  /*0b20*/  FFMA R5, -R3, R0, 1 ;  /* 0x3f80000003057423 */ /* 0x002fe20000000100 */
[----:B--2---:R-:W-:-:S03]  /*0b30*/  ISETP.GE.AND P2, PT, R2, UR4, PT ;  /* 0x0000000402007c0c */ /* 0x004fc6000bf46270 */
[----:B------:R-:W-:Y:S02]  /*0b40*/  FFMA R0, R0, R5, R0 ;  /* 0x0000000500007223 */ /* 0x000fe40000000000 */
[----:B0-----:R-:W0:Y:S02]  /*0b50*/  FCHK P0, R6, R3 ;  /* 0x0000000306007302 */ /* 0x001e240000000000 */
[----:B------:R-:W-:-:S04]  /*0b60*/  FFMA R5, R0, R6, RZ ;  /* 0x0000000600057223 */ /* 0x000fc800000000ff */
[----:B------:R-:W-:-:S04]  /*0b70*/  FFMA R8, -R3, R5, R6 ;  /* 0x0000000503087223 */ /* 0x000fc80000000106 */
[----:B------:R-:W-:Y:S01]  /*0b80*/  FFMA R0, R0, R8, R5 ;  /* 0x0000000800007223 */ /* 0x000fe20000000005 */
[----:B0-----:R-:W-:Y:S06]  /*0b90*/  @!P0 BRA `(.L_x_13) ;  /* 0x00000000000c8947 */ /* 0x001fec0003800000 */
[----:B------:R-:W-:Y:S02]  /*0ba0*/  MOV R0, R6 ;  /* 0x0000000600007202 */ /* 0x000fe40000000f00 */
[----:B------:R-:W-:-:S07]  /*0bb0*/  MOV R8, 0xbd0 ;  /* 0x00000bd000087802 */ /* 0x000fce0000000f00 */
[----:B------:R-:W-:Y:S05]  /*0bc0*/  CALL.REL.NOINC `($__internal_1_$__cuda_sm3x_div_rn_noftz_f32_slowpath) ;  /* 0x00000004002c7944 */ /* 0x000fea0003c00000 */
.L_x_13:
[----:B------:R-:W-:Y:S01]  /*0bd0*/  VIADD R3, R0, 0xf3000000 ;  /* 0xf300000000037836 */ /* 0x000fe20000000000 */
[----:B------:R0:W1:Y:S01]  /*0be0*/  MUFU.RSQ R5, R0 ;  /* 0x0000000000057308 */ /* 0x0000620000001400 */
[----:B------:R-:W-:Y:S03]  /*0bf0*/  BSSY.RECONVERGENT B0, `(.L_x_14) ;  /* 0x000000a000007945 */ /* 0x000fe60003800200 */
[----:B------:R-:W-:-:S13]  /*0c00*/  ISETP.GT.U32.AND P0, PT, R3, 0x727fffff, PT ;  /* 0x727fffff0300780c */ /* 0x000fda0003f04070 */
[----:B01----:R-:W-:Y:S05]  /*0c10*/  @!P0 BRA `(.L_x_15) ;  /* 0x00000000000c8947 */ /* 0x003fea0003800000 */
[----:B------:R-:W-:-:S07]  /*0c20*/  MOV R9, 0xc40 ;  /* 0x00000c4000097802 */ /* 0x000fce0000000f00 */
[----:B------:R-:W-:Y:S05]  /*0c30*/  CALL.REL.NOINC `($__internal_0_$__cuda_sm20_sqrt_rn_f32_slowpath) ;  /* 0x0000000000b87944 */ /* 0x000fea0003c00000 */
[----:B------:R-:W-:Y:S05]  /*0c40*/  BRA `(.L_x_16) ;  /* 0x0000000000107947 */ /* 0x000fea0003800000 */
.L_x_15:
[C---:B------:R-:W-:Y:S01]  /*0c50*/  FMUL.FTZ R3, R5.reuse, R0 ;  /* 0x0000000005037220 */ /* 0x040fe20000410000 */
[----:B------:R-:W-:-:S03]  /*0c60*/  FMUL.FTZ R5, R5, 0.5 ;  /* 0x3f00000005057820 */ /* 0x000fc60000410000 */
[----:B------:R-:W-:-:S04]  /*0c70*/  FFMA R0, -R3, R3, R0 ;  /* 0x0000000303007223 */ /* 0x000fc80000000100 */
[----:B------:R-:W-:-:S07]  /*0c80*/  FFMA R3, R0, R5, R3 ;  /* 0x0000000500037223 */ /* 0x000fce0000000003 */
.L_x_16:
[----:B------:R-:W-:Y:S05]  /*0c90*/  BSYNC.RECONVERGENT B0 ;  /* 0x0000000000007941 */ /* 0x000fea0003800200 */
.L_x_14:
[----:B------:R-:W-:Y:S05]  /*0ca0*/  @P2 EXIT ;  /* 0x000000000000294d */ /* 0x000fea0003800000 */
[----:B------:R-:W0:Y:S01]  /*0cb0*/  S2UR UR5, SR_CgaCtaId ;  /* 0x00000000000579c3 */ /* 0x000e220000008800 */
[----:B------:R-:W-:Y:S01]  /*0cc0*/  UMOV UR4, 0x400 ;  /* 0x0000040000047882 */ /* 0x000fe20000000000 */
[----:B------:R-:W1:Y:S01]  /*0cd0*/  LDCU UR10, c[0x0][0x390] ;  /* 0x00007200ff0a77ac */ /* 0x000e620008000800 */
[----:B------:R-:W-:-:S05]  /*0ce0*/  UIADD3 UR4, UPT, UPT, UR4, 0x100, URZ ;  /* 0x0000010004047890 */ /* 0x000fca000fffe0ff */
[----:B------:R-:W2:Y:S01]  /*0cf0*/  LDC.64 R6, c[0x0][0x388] ;  /* 0x0000e200ff067b82 */ /* 0x000ea20000000a00 */
[----:B01----:R-:W-:-:S12]  /*0d00*/  ULEA UR4, UR5, UR4, 0x18 ;  /* 0x0000000405047291 */ /* 0x003fd8000f8ec0ff */
.L_x_21:
[----:B------:R-:W-:Y:S01]  /*0d10*/  FSETP.NEU.AND P0, PT, R3, RZ, PT ;  /* 0x000000ff0300720b */ /* 0x000fe20003f0d000 */
[----:B------:R-:W-:-:S12]  /*0d20*/  BSSY.RECONVERGENT B0, `(.L_x_17) ;  /* 0x000001b000007945 */ /* 0x000fd80003800200 */
[----:B0-----:R-:W0:Y:S08]  /*0d30*/  @!P0 LDC R13, c[0x0][0x390] ;  /* 0x0000e400ff0d8b82 */ /* 0x001e300000000800 */
[----:B-1----:R-:W1:Y:S01]  /*0d40*/  @!P0 LDC.64 R8, c[0x0][0x388] ;  /* 0x0000e200ff088b82 */ /* 0x002e620000000a00 */
[----:B0-----:R-:W-:-:S04]  /*0d50*/  @!P0 IMAD R5, R2, R13, UR8 ;  /* 0x0000000802058e24 */ /* 0x001fc8000f8e020d */
[----:B-1----:R-:W-:-:S05]  /*0d60*/  @!P0 IMAD.WIDE.U32 R8, R5, 0x4, R8 ;  /* 0x0000000405088825 */ /* 0x002fca00078e0008 */
[----:B------:R0:W-:Y:S01]  /*0d70*/  @!P0 STG.E desc[UR6][R8.64], RZ ;  /* 0x000000ff08008986 */ /* 0x0001e2000c101906 */
[----:B------:R-:W-:Y:S05]  /*0d80*/  @!P0 BRA `(.L_x_18) ;  /* 0x0000000000508947 */ /* 0x000fea0003800000 */
[----:B------:R-:W-:Y:S01]  /*0d90*/  LEA R5, R2, UR4, 0x2 ;  /* 0x0000000402057c11 */ /* 0x000fe2000f8e10ff */
[----:B0-----:R-:W0:Y:S01]  /*0da0*/  MUFU.RCP R8, R3 ;  /* 0x0000000300087308 */ /* 0x001e220000001000 */
[----:B------:R-:W-:Y:S04]  /*0db0*/  BSSY.RECONVERGENT B1, `(.L_x_19) ;  /* 0x000000d000017945 */ /* 0x000fe80003800200 */
[----:B------:R-:W1:Y:S01]  /*0dc0*/  LDS R5, [R5] ;  /* 0x0000000005057984 */ /* 0x000e620000000800 */
[----:B0-----:R-:W-:-:S04]  /*0dd0*/  FFMA R9, R8, -R3, 1 ;  /* 0x3f80000008097423 */ /* 0x001fc80000000803 */
[----:B------:R-:W-:Y:S01]  /*0de0*/  FFMA R9, R8, R9, R8 ;  /* 0x0000000908097223 */ /* 0x000fe20000000008 */
[----:B-1----:R-:W-:-:S04]  /*0df0*/  FADD R0, R5, -R4 ;  /* 0x8000000405007221 */ /* 0x002fc80000000000 */
[----:B------:R-:W0:Y:S01]  /*0e00*/  FCHK P0, R0, R3 ;  /* 0x0000000300007302 */ /* 0x000e220000000000 */
[----:B------:R-:W-:-:S04]  /*0e10*/  FFMA R8, R0, R9, RZ ;  /* 0x0000000900087223 */ /* 0x000fc800000000ff */
[----:B------:R-:W-:-:S04]  /*0e20*/  FFMA R10, R8, -R3, R0 ;  /* 0x80000003080a7223 */ /* 0x000fc80000000000 */
[----:B------:R-:W-:Y:S01]  /*0e30*/  FFMA R11, R9, R10, R8 ;  /* 0x0000000a090b7223 */ /* 0x000fe20000000008 */
[----:B0-----:R-:W-:Y:S06]  /*0e40*/  @!P0 BRA `(.L_x_20) ;  /* 0x00000000000c8947 */ /* 0x001fec0003800000 */
[----:B------:R-:W-:-:S07]  /*0e50*/  MOV R8, 0xe70 ;  /* 0x00000e7000087802 */ /* 0x000fce0000000f00 */
[----:B--2---:R-:W-:Y:S05]  /*0e60*/  CALL.REL.NOINC `($__internal_1_$__cuda_sm3x_div_rn_noftz_f32_slowpath) ;  /* 0x0000000000847944 */ /* 0x004fea0003c00000 */
[----:B------:R-:W-:-:S07]  /*0e70*/  MOV R11, R0 ;  /* 0x00000000000b7202 */ /* 0x000fce0000000f00 */
.L_x_20:
[----:B------:R-:W-:Y:S05]  /*0e80*/  BSYNC.RECONVERGENT B1 ;  /* 0x0000000000017941 */ /* 0x000fea0003800200 */
.L_x_19:
[----:B------:R-:W-:-:S04]  /*0e90*/  IMAD.U32 R13, RZ, RZ, UR10 ;  /* 0x0000000aff0d7e24 */ /* 0x000fc8000f8e00ff */
[----:B------:R-:W-:-:S04]  /*0ea0*/  IMAD R9, R2, R13, UR8 ;  /* 0x0000000802097e24 */ /* 0x000fc8000f8e020d */
[----:B--2---:R-:W-:-:S05]  /*0eb0*/  IMAD.WIDE.U32 R8, R9, 0x4, R6 ;  /* 0x0000000409087825 */ /* 0x004fca00078e0006 */
[----:B------:R1:W-:Y:S02]  /*0ec0*/  STG.E desc[UR6][R8.64], R11 ;  /* 0x0000000b08007986 */ /* 0x0003e4000c101906 */
.L_x_18:
[----:B------:R-:W-:Y:S05]  /*0ed0*/  BSYNC.RECONVERGENT B0 ;  /* 0x0000000000007941 */ /* 0x000fea0003800200 */
.L_x_17:
[----:B------:R-:W-:-:S04]  /*0ee0*/  IADD3 R2, PT, PT, R2, UR9, RZ ;  /* 0x0000000902027c10 */ /* 0x000fc8000fffe0ff */
[----:B------:R-:W-:-:S13]  /*0ef0*/  ISETP.GE.AND P0, PT, R2, R13, PT ;  /* 0x0000000d0200720c */ /* 0x000fda0003f06270 */
[----:B------:R-:W-:Y:S05]  /*0f00*/  @!P0 BRA `(.L_x_21) ;  /* 0xfffffffc00808947 */ /* 0x000fea000383ffff */
[----:B------:R-:W-:Y:S05]  /*0f10*/  EXIT ;  /* 0x000000000000794d */ /* 0x000fea0003800000 */
        .weak           $__internal_0_$__cuda_sm20_sqrt_rn_f32_slowpath
        .type           $__internal_0_$__cuda_sm20_sqrt_rn_f32_slowpath,@function
        .size           $__internal_0_$__cuda_sm20_sqrt_rn_f32_slowpath,($__internal_1_$__cuda_sm3x_div_rn_noftz_f32_slowpath - $__internal_0_$__cuda_sm20_sqrt_rn_f32_slowpath)
$__internal_0_$__cuda_sm20_sqrt_rn_f32_slowpath:
[----:B------:R-:W-:-:S13]  /*0f20*/  LOP3.LUT P0, RZ, R0, 0x7fffffff, RZ, 0xc0, !PT ;  /* 0x7fffffff00ff7812 */ /* 0x000fda000780c0ff */
[----:B------:R-:W-:Y:S01]  /*0f30*/  @!P0 IMAD.MOV.U32 R3, RZ, RZ, R0 ;  /* 0x000000ffff038224 */ /* 0x000fe200078e0000 */
[----:B------:R-:W-:Y:S06]  /*0f40*/  @!P0 BRA `(.L_x_22) ;  /* 0x0000000000408947 */ /* 0x000fec0003800000 */
[----:B------:R-:W-:-:S13]  /*0f50*/  FSETP.GEU.FTZ.AND P0, PT, R0, RZ, PT ;  /* 0x000000ff0000720b */ /* 0x000fda0003f1e000 */
[----:B------:R-:W-:Y:S01]  /*0f60*/  @!P0 MOV R3, 0x7fffffff ;  /* 0x7fffffff00038802 */ /* 0x000fe20000000f00 */
[----:B------:R-:W-:Y:S06]  /*0f70*/  @!P0 BRA `(.L_x_22) ;  /* 0x0000000000348947 */ /* 0x000fec0003800000 */
[----:B------:R-:W-:-:S13]  /*0f80*/  FSETP.GTU.FTZ.AND P0, PT, |R0|, +INF , PT ;  /* 0x7f8000000000780b */ /* 0x000fda0003f1c200 */
[----:B------:R-:W-:Y:S01]  /*0f90*/  @P0 FADD.FTZ R3, R0, 1 ;  /* 0x3f80000000030421 */ /* 0x000fe20000010000 */
[----:B------:R-:W-:Y:S06]  /*0fa0*/  @P0 BRA `(.L_x_22) ;  /* 0x0000000000280947 */ /* 0x000fec0003800000 */
[----:B------:R-:W-:-:S13]  /*0fb0*/  FSETP.NEU.FTZ.AND P0, PT, |R0|, +INF , PT ;  /* 0x7f8000000000780b */ /* 0x000fda0003f1d200 */
[----:B------:R-:W-:-:S04]  /*0fc0*/  @P0 FFMA R5, R0, 1.84467440737095516160e+19, RZ ;  /* 0x5f80000000050823 */ /* 0x000fc800000000ff */
[----:B------:R-:W0:Y:S02]  /*0fd0*/  @P0 MUFU.RSQ R6, R5 ;  /* 0x0000000500060308 */ /* 0x000e240000001400 */
[----:B0-----:R-:W-:Y:S01]  /*0fe0*/  @P0 FMUL.FTZ R8, R5, R6 ;  /* 0x0000000605080220 */ /* 0x001fe20000410000 */
[----:B------:R-:W-:-:S03]  /*0ff0*/  @P0 FMUL.FTZ R6, R6, 0.5 ;  /* 0x3f00000006060820 */ /* 0x000fc60000410000 */
[----:B------:R-:W-:-:S04]  /*1000*/  @P0 FADD.FTZ R3, -R8, -RZ ;  /* 0x800000ff08030221 */ /* 0x000fc80000010100 */
[----:B------:R-:W-:Y:S01]  /*1010*/  @P0 FFMA R7, R8, R3, R5 ;  /* 0x0000000308070223 */ /* 0x000fe20000000005 */
[----:B------:R-:W-:-:S03]  /*1020*/  @!P0 IMAD.MOV.U32 R3, RZ, RZ, R0 ;  /* 0x000000ffff038224 */ /* 0x000fc600078e0000 */
[----:B------:R-:W-:-:S04]  /*1030*/  @P0 FFMA R6, R7, R6, R8 ;  /* 0x0000000607060223 */ /* 0x000fc80000000008 */
[----:B------:R-:W-:-:S07]  /*1040*/  @P0 FMUL.FTZ R3, R6, 2.3283064365386962891e-10 ;  /* 0x2f80000006030820 */ /* 0x000fce0000410000 */
.L_x_22:
[----:B------:R-:W-:Y:S01]  /*1050*/  MOV R6, R9 ;  /* 0x0000000900067202 */ /* 0x000fe20000000f00 */
[----:B------:R-:W-:-:S04]  /*1060*/  IMAD.MOV.U32 R7, RZ, RZ, 0x0 ;  /* 0x00000000ff077424 */ /* 0x000fc800078e00ff */
[----:B------:R-:W-:Y:S05]  /*1070*/  RET.REL.NODEC R6 `(_Z10matrixNormPfS_i) ;  /* 0xffffffec06e07950 */ /* 0x000fea0003c3ffff */
        .weak           $__internal_1_$__cuda_sm3x_div_rn_noftz_f32_slowpath
        .type           $__internal_1_$__cuda_sm3x_div_rn_noftz_f32_slowpath,@function
        .size           $__internal_1_$__cuda_sm3x_div_rn_noftz_f32_slowpath,(.L_x_36 - $__internal_1_$__cuda_sm3x_div_rn_noftz_f32_slowpath)
$__internal_1_$__cuda_sm3x_div_rn_noftz_f32_slowpath:
[----:B------:R-:W-:Y:S01]  /*1080*/  SHF.R.U32.HI R10, RZ, 0x17, R3 ;  /* 0x00000017ff0a7819 */ /* 0x000fe20000011603 */
[----:B------:R-:W-:Y:S01]  /*1090*/  BSSY.RECONVERGENT B2, `(.L_x_23) ;  /* 0x0000063000027945 */ /* 0x000fe20003800200 */
[----:B------:R-:W-:Y:S02]  /*10a0*/  SHF.R.U32.HI R9, RZ, 0x17, R0 ;  /* 0x00000017ff097819 */ /* 0x000fe40000011600 */
[----:B------:R-:W-:Y:S02]  /*10b0*/  LOP3.LUT R10, R10, 0xff, RZ, 0xc0, !PT ;  /* 0x000000ff0a0a7812 */ /* 0x000fe400078ec0ff */
[----:B------:R-:W-:Y:S02]  /*10c0*/  LOP3.LUT R14, R9, 0xff, RZ, 0xc0, !PT ;  /* 0x000000ff090e7812 */ /* 0x000fe400078ec0ff */
[----:B------:R-:W-:Y:S02]  /*10d0*/  IADD3 R13, PT, PT, R10, -0x1, RZ ;  /* 0xffffffff0a0d7810 */ /* 0x000fe40007ffe0ff */
[----:B------:R-:W-:Y:S01]  /*10e0*/  MOV R11, R3 ;  /* 0x00000003000b7202 */ /* 0x000fe20000000f00 */
[----:B------:R-:W-:Y:S01]  /*10f0*/  VIADD R12, R14, 0xffffffff ;  /* 0xffffffff0e0c7836 */ /* 0x000fe20000000000 */
[----:B------:R-:W-:-:S04]  /*1100*/  ISETP.GT.U32.AND P0, PT, R13, 0xfd, PT ;  /* 0x000000fd0d00780c */ /* 0x000fc80003f04070 */
[----:B------:R-:W-:-:S13]  /*1110*/  ISETP.GT.U32.OR P0, PT, R12, 0xfd, P0 ;  /* 0x000000fd0c00780c */ /* 0x000fda0000704470 */
[----:B------:R-:W-:Y:S01]  /*1120*/  @!P0 IMAD.MOV.U32 R9, RZ, RZ, RZ ;  /* 0x000000ffff098224 */ /* 0x000fe200078e00ff */
[----:B------:R-:W-:Y:S06]  /*1130*/  @!P0 BRA `(.L_x_24) ;  /* 0x00000000005c8947 */ /* 0x000fec0003800000 */
[----:B------:R-:W-:Y:S02]  /*1140*/  FSETP.GTU.FTZ.AND P0, PT, |R0|, +INF , PT ;  /* 0x7f8000000000780b */ /* 0x000fe40003f1c200 */
[----:B------:R-:W-:-:S04]  /*1150*/  FSETP.GTU.FTZ.AND P1, PT, |R3|, +INF , PT ;  /* 0x7f8000000300780b */ /* 0x000fc80003f3c200 */
[----:B------:R-:W-:-:S13]  /*1160*/  PLOP3.LUT P0, PT, P0, P1, PT, 0xf8, 0x8f ;  /* 0x00000000008f781c */ /* 0x000fda0000703f70 */
[----:B------:R-:W-:Y:S05]  /*1170*/  @P0 BRA `(.L_x_25) ;  /* 0x00000004004c0947 */ /* 0x000fea0003800000 */
[----:B------:R-:W-:-:S13]  /*1180*/  LOP3.LUT P0, RZ, R11, 0x7fffffff, R0, 0xc8, !PT ;  /* 0x7fffffff0bff7812 */ /* 0x000fda000780c800 */
[----:B------:R-:W-:Y:S05]  /*1190*/  @!P0 BRA `(.L_x_26) ;  /* 0x00000004003c8947 */ /* 0x000fea0003800000 */
[C---:B------:R-:W-:Y:S02]  /*11a0*/  FSETP.NEU.FTZ.AND P3, PT, |R0|.reuse, +INF , PT ;  /* 0x7f8000000000780b */ /* 0x040fe40003f7d200 */
[----:B------:R-:W-:Y:S02]  /*11b0*/  FSETP.NEU.FTZ.AND P1, PT, |R3|, +INF , PT ;  /* 0x7f8000000300780b */ /* 0x000fe40003f3d200 */
[----:B------:R-:W-:-:S11]  /*11c0*/  FSETP.NEU.FTZ.AND P0, PT, |R0|, +INF , PT ;  /* 0x7f8000000000780b */ /* 0x000fd60003f1d200 */
[----:B------:R-:W-:Y:S05]  /*11d0*/  @!P1 BRA !P3, `(.L_x_26) ;  /* 0x00000004002c9947 */ /* 0x000fea0005800000 */
[----:B------:R-:W-:-:S04]  /*11e0*/  LOP3.LUT P3, RZ, R0, 0x7fffffff, RZ, 0xc0, !PT ;  /* 0x7fffffff00ff7812 */ /* 0x000fc8000786c0ff */
[----:B------:R-:W-:-:S13]  /*11f0*/  PLOP3.LUT P1, PT, P1, P3, PT, 0x2f, 0xf2 ;  /* 0x0000000000f2781c */ /* 0x000fda0000f26577 */
[----:B------:R-:W-:Y:S05]  /*1200*/  @P1 BRA `(.L_x_27) ;  /* 0x0000000400181947 */ /* 0x000fea0003800000 */
[----:B------:R-:W-:-:S04]  /*1210*/  LOP3.LUT P1, RZ, R11, 0x7fffffff, RZ, 0xc0, !PT ;  /* 0x7fffffff0bff7812 */ /* 0x000fc8000782c0ff */
[----:B------:R-:W-:-:S13]  /*1220*/  PLOP3.LUT P0, PT, P0, P1, PT, 0x2f, 0xf2 ;  /* 0x0000000000f2781c */ /* 0x000fda0000702577 */
[----:B------:R-:W-:Y:S05]  /*1230*/  @P0 BRA `(.L_x_28) ;  /* 0x0000000400000947 */ /* 0x000fea0003800000 */
[----:B------:R-:W-:Y:S02]  /*1240*/  ISETP.GE.AND P0, PT, R12, RZ, PT ;  /* 0x000000ff0c00720c */ /* 0x000fe40003f06270 */
[----:B------:R-:W-:-:S11]  /*1250*/  ISETP.GE.AND P1, PT, R13, RZ, PT ;  /* 0x000000ff0d00720c */ /* 0x000fd60003f26270 */
[----:B------:R-:W-:Y:S01]  /*1260*/  @P0 MOV R9, RZ ;  /* 0x000000ff00090202 */ /* 0x000fe20000000f00 */
[----:B------:R-:W-:Y:S02]  /*1270*/  @!P0 IMAD.MOV.U32 R9, RZ, RZ, -0x40 ;  /* 0xffffffc0ff098424 */ /* 0x000fe400078e00ff */
[----:B------:R-:W-:Y:S01]  /*1280*/  @!P0 FFMA R0, R0, 1.84467440737095516160e+19, RZ ;  /* 0x5f80000000008823 */ /* 0x000fe200000000ff */
[----:B------:R-:W-:Y:S02]  /*1290*/  @!P1 FFMA R11, R3, 1.84467440737095516160e+19, RZ ;  /* 0x5f800000030b9823 */ /* 0x000fe400000000ff */
[----:B------:R-:W-:-:S07]  /*12a0*/  @!P1 IADD3 R9, PT, PT, R9, 0x40, RZ ;  /* 0x0000004009099810 */ /* 0x000fce0007ffe0ff */
.L_x_24:
[----:B------:R-:W-:Y:S01]  /*12b0*/  LEA R12, R10, 0xc0800000, 0x17 ;  /* 0xc08000000a0c7811 */ /* 0x000fe200078eb8ff */
[----:B------:R-:W-:Y:S03]  /*12c0*/  BSSY.RECONVERGENT B3, `(.L_x_29) ;  /* 0x0000036000037945 */ /* 0x000fe60003800200 */
[----:B------:R-:W-:Y:S01]  /*12d0*/  IADD3 R12, PT, PT, -R12, R11, RZ ;  /* 0x0000000b0c0c7210 */ /* 0x000fe20007ffe1ff */
[----:B------:R-:W-:-:S03]  /*12e0*/  VIADD R11, R14, 0xffffff81 ;  /* 0xffffff810e0b7836 */ /* 0x000fc60000000000 */
[----:B------:R0:W1:Y:S01]  /*12f0*/  MUFU.RCP R13, R12 ;  /* 0x0000000c000d7308 */ /* 0x0000620000001000 */
[----:B------:R-:W-:Y:S01]  /*1300*/  FADD.FTZ R15, -R12, -RZ ;  /* 0x800000ff0c0f7221 */ /* 0x000fe20000010100 */
[C---:B------:R-:W-:Y:S01]  /*1310*/  IMAD R0, R11.reuse, -0x800000, R0 ;  /* 0xff8000000b007824 */ /* 0x040fe200078e0200 */
[----:B0-----:R-:W-:-:S04]  /*1320*/  IADD3 R12, PT, PT, R11, 0x7f, -R10 ;  /* 0x0000007f0b0c7810 */ /* 0x001fc80007ffe80a */
[----:B------:R-:W-:Y:S01]  /*1330*/  IADD3 R9, PT, PT, R12, R9, RZ ;  /* 0x000000090c097210 */ /* 0x000fe20007ffe0ff */
[----:B-1----:R-:W-:-:S04]  /*1340*/  FFMA R14, R13, R15, 1 ;  /* 0x3f8000000d0e7423 */ /* 0x002fc8000000000f */
[----:B------:R-:W-:-:S04]  /*1350*/  FFMA R16, R13, R14, R13 ;  /* 0x0000000e0d107223 */ /* 0x000fc8000000000d */
[----:B------:R-:W-:-:S04]  /*1360*/  FFMA R13, R0, R16, RZ ;  /* 0x00000010000d7223 */ /* 0x000fc800000000ff */
[----:B------:R-:W-:-:S04]  /*1370*/  FFMA R14, R15, R13, R0 ;  /* 0x0000000d0f0e7223 */ /* 0x000fc80000000000 */
[----:B------:R-:W-:-:S04]  /*1380*/  FFMA R13, R16, R14, R13 ;  /* 0x0000000e100d7223 */ /* 0x000fc8000000000d */
[----:B------:R-:W-:-:S04]  /*1390*/  FFMA R14, R15, R13, R0 ;  /* 0x0000000d0f0e7223 */ /* 0x000fc80000000000 */
[----:B------:R-:W-:-:S05]  /*13a0*/  FFMA R0, R16, R14, R13 ;  /* 0x0000000e10007223 */ /* 0x000fca000000000d */
[----:B------:R-:W-:-:S04]  /*13b0*/  SHF.R.U32.HI R10, RZ, 0x17, R0 ;  /* 0x00000017ff0a7819 */ /* 0x000fc80000011600 */
[----:B------:R-:W-:-:S04]  /*13c0*/  LOP3.LUT R10, R10, 0xff, RZ, 0xc0, !PT ;  /* 0x000000ff0a0a7812 */ /* 0x000fc800078ec0ff */
[----:B------:R-:W-:-:S05]  /*13d0*/  IADD3 R15, PT, PT, R10, R9, RZ ;  /* 0x000000090a0f7210 */ /* 0x000fca0007ffe0ff */
[----:B------:R-:W-:-:S05]  /*13e0*/  VIADD R10, R15, 0xffffffff ;  /* 0xffffffff0f0a7836 */ /* 0x000fca0000000000 */
[----:B------:R-:W-:-:S13]  /*13f0*/  ISETP.GE.U32.AND P0, PT, R10, 0xfe, PT ;  /* 0x000000fe0a00780c */ /* 0x000fda0003f06070 */
[----:B------:R-:W-:Y:S05]  /*1400*/  @!P0 BRA `(.L_x_30) ;  /* 0x0000000000808947 */ /* 0x000fea0003800000 */
[----:B------:R-:W-:-:S13]  /*1410*/  ISETP.GT.AND P0, PT, R15, 0xfe, PT ;  /* 0x000000fe0f00780c */ /* 0x000fda0003f04270 */
[----:B------:R-:W-:Y:S05]  /*1420*/  @P0 BRA `(.L_x_31) ;  /* 0x00000000006c0947 */ /* 0x000fea0003800000 */
[----:B------:R-:W-:-:S13]  /*1430*/  ISETP.GE.AND P0, PT, R15, 0x1, PT ;  /* 0x000000010f00780c */ /* 0x000fda0003f06270 */
[----:B------:R-:W-:Y:S05]  /*1440*/  @P0 BRA `(.L_x_32) ;  /* 0x0000000000740947 */ /* 0x000fea0003800000 */
[----:B------:R-:W-:Y:S02]  /*1450*/  ISETP.GE.AND P0, PT, R15, -0x18, PT ;  /* 0xffffffe80f00780c */ /* 0x000fe40003f06270 */
[----:B------:R-:W-:-:S11]  /*1460*/  LOP3.LUT R0, R0, 0x80000000, RZ, 0xc0, !PT ;  /* 0x8000000000007812 */ /* 0x000fd600078ec0ff */
[----:B------:R-:W-:Y:S05]  /*1470*/  @!P0 BRA `(.L_x_32) ;  /* 0x0000000000688947 */ /* 0x000fea0003800000 */
[CCC-:B------:R-:W-:Y:S01]  /*1480*/  FFMA.RZ R9, R16.reuse, R14.reuse, R13.reuse ;  /* 0x0000000e10097223 */ /* 0x1c0fe2000000c00d */
[C---:B------:R-:W-:Y:S01]  /*1490*/  IADD3 R12, PT, PT, R15.reuse, 0x20, RZ ;  /* 0x000000200f0c7810 */ /* 0x040fe20007ffe0ff */
[CCC-:B------:R-:W-:Y:S01]  /*14a0*/  FFMA.RM R10, R16.reuse, R14.reuse, R13.reuse ;  /* 0x0000000e100a7223 */ /* 0x1c0fe2000000400d */
[----:B------:R-:W-:Y:S02]  /*14b0*/  ISETP.NE.AND P3, PT, R15, RZ, PT ;  /* 0x000000ff0f00720c */ /* 0x000fe40003f65270 */
[----:B------:R-:W-:Y:S01]  /*14c0*/  LOP3.LUT R11, R9, 0x7fffff, RZ, 0xc0, !PT ;  /* 0x007fffff090b7812 */ /* 0x000fe200078ec0ff */
[----:B------:R-:W-:Y:S01]  /*14d0*/  FFMA.RP R9, R16, R14, R13 ;  /* 0x0000000e10097223 */ /* 0x000fe2000000800d */
[----:B------:R-:W-:Y:S02]  /*14e0*/  ISETP.NE.AND P1, PT, R15, RZ, PT ;  /* 0x000000ff0f00720c */ /* 0x000fe40003f25270 */
[----:B------:R-:W-:Y:S02]  /*14f0*/  LOP3.LUT R11, R11, 0x800000, RZ, 0xfc, !PT ;  /* 0x008000000b0b7812 */ /* 0x000fe400078efcff */
[----:B------:R-:W-:-:S02]  /*1500*/  IADD3 R13, PT, PT, -R15, RZ, RZ ;  /* 0x000000ff0f0d7210 */ /* 0x000fc40007ffe1ff */
[----:B------:R-:W-:Y:S02]  /*1510*/  SHF.L.U32 R12, R11, R12, RZ ;  /* 0x0000000c0b0c7219 */ /* 0x000fe400000006ff */
[----:B------:R-:W-:Y:S02]  /*1520*/  FSETP.NEU.FTZ.AND P0, PT, R9, R10, PT ;  /* 0x0000000a0900720b */ /* 0x000fe40003f1d000 */
[----:B------:R-:W-:Y:S02]  /*1530*/  SEL R10, R13, RZ, P3 ;  /* 0x000000ff0d0a7207 */ /* 0x000fe40001800000 */
[----:B------:R-:W-:Y:S02]  /*1540*/  ISETP.NE.AND P1, PT, R12, RZ, P1 ;  /* 0x000000ff0c00720c */ /* 0x000fe40000f25270 */
[----:B------:R-:W-:Y:S02]  /*1550*/  SHF.R.U32.HI R10, RZ, R10, R11 ;  /* 0x0000000aff0a7219 */ /* 0x000fe4000001160b */
[----:B------:R-:W-:-:S02]  /*1560*/  PLOP3.LUT P0, PT, P0, P1, PT, 0xf8, 0x8f ;  /* 0x00000000008f781c */ /* 0x000fc40000703f70 */
[----:B------:R-:W-:Y:S02]  /*1570*/  SHF.R.U32.HI R12, RZ, 0x1, R10 ;  /* 0x00000001ff0c7819 */ /* 0x000fe4000001160a */
[----:B------:R-:W-:-:S04]  /*1580*/  SEL R9, RZ, 0x1, !P0 ;  /* 0x00000001ff097807 */ /* 0x000fc80004000000 */
[----:B------:R-:W-:-:S04]  /*1590*/  LOP3.LUT R9, R9, 0x1, R12, 0xf8, !PT ;  /* 0x0000000109097812 */ /* 0x000fc800078ef80c */
[----:B------:R-:W-:-:S05]  /*15a0*/  LOP3.LUT R9, R9, R10, RZ, 0xc0, !PT ;  /* 0x0000000a09097212 */ /* 0x000fca00078ec0ff */
[----:B------:R-:W-:-:S05]  /*15b0*/  IMAD.IADD R9, R12, 0x1, R9 ;  /* 0x000000010c097824 */ /* 0x000fca00078e0209 */
[----:B------:R-:W-:Y:S01]  /*15c0*/  LOP3.LUT R0, R9, R0, RZ, 0xfc, !PT ;  /* 0x0000000009007212 */ /* 0x000fe200078efcff */
[----:B------:R-:W-:Y:S06]  /*15d0*/  BRA `(.L_x_32) ;  /* 0x0000000000107947 */ /* 0x000fec0003800000 */
.L_x_31:
[----:B------:R-:W-:-:S04]  /*15e0*/  LOP3.LUT R0, R0, 0x80000000, RZ, 0xc0, !PT ;  /* 0x8000000000007812 */ /* 0x000fc800078ec0ff */
[----:B------:R-:W-:Y:S01]  /*15f0*/  LOP3.LUT R0, R0, 0x7f800000, RZ, 0xfc, !PT ;  /* 0x7f80000000007812 */ /* 0x000fe200078efcff */
[----:B------:R-:W-:Y:S06]  /*1600*/  BRA `(.L_x_32) ;  /* 0x0000000000047947 */ /* 0x000fec0003800000 */
.L_x_30:
[----:B------:R-:W-:-:S07]  /*1610*/  LEA R0, R9, R0, 0x17 ;  /* 0x0000000009007211 */ /* 0x000fce00078eb8ff */
.L_x_32:
[----:B------:R-:W-:Y:S05]  /*1620*/  BSYNC.RECONVERGENT B3 ;  /* 0x0000000000037941 */ /* 0x000fea0003800200 */
.L_x_29:
[----:B------:R-:W-:Y:S05]  /*1630*/  BRA `(.L_x_33) ;  /* 0x0000000000207947 */ /* 0x000fea0003800000 */
.L_x_28:
[----:B------:R-:W-:-:S04]  /*1640*/  LOP3.LUT R0, R11, 0x80000000, R0, 0x48, !PT ;  /* 0x800000000b007812 */ /* 0x000fc800078e4800 */
[----:B------:R-:W-:Y:S01]  /*1650*/  LOP3.LUT R0, R0, 0x7f800000, RZ, 0xfc, !PT ;  /* 0x7f80000000007812 */ /* 0x000fe200078efcff */
[----:B------:R-:W-:Y:S06]  /*1660*/  BRA `(.L_x_33) ;  /* 0x0000000000147947 */ /* 0x000fec0003800000 */
.L_x_27:
[----:B------:R-:W-:Y:S01]  /*1670*/  LOP3.LUT R0, R11, 0x80000000, R0, 0x48, !PT ;  /* 0x800000000b007812 */ /* 0x000fe200078e4800 */
[----:B------:R-:W-:Y:S06]  /*1680*/  BRA `(.L_x_33) ;  /* 0x00000000000c7947 */ /* 0x000fec0003800000 */
.L_x_26:
[----:B------:R-:W0:Y:S01]  /*1690*/  MUFU.RSQ R0, -QNAN ;  /* 0xffc0000000007908 */ /* 0x000e220000001400 */
[----:B------:R-:W-:Y:S05]  /*16a0*/  BRA `(.L_x_33) ;  /* 0x0000000000047947 */ /* 0x000fea0003800000 */
.L_x_25:
[----:B------:R-:W-:-:S07]  /*16b0*/  FADD.FTZ R0, R0, R3 ;  /* 0x0000000300007221 */ /* 0x000fce0000010000 */
.L_x_33:
[----:B------:R-:W-:Y:S05]  /*16c0*/  BSYNC.RECONVERGENT B2 ;  /* 0x0000000000027941 */ /* 0x000fea0003800200 */
.L_x_23:
[----:B------:R-:W-:-:S04]  /*16d0*/  HFMA2 R9, -RZ, RZ, 0, 0 ;  /* 0x00000000ff097431 */ /* 0x000fc800000001ff */
[----:B0-----:R-:W-:Y:S05]  /*16e0*/  RET.REL.NODEC R8 `(_Z10matrixNormPfS_i) ;  /* 0xffffffe808447950 */ /* 0x001fea0003c3ffff */
.L_x_34:
[----:B------:R-:W-:-:S00]  /*16f0*/  BRA `(.L_x_34) ;  /* 0xfffffffc00fc7947 */ /* 0x000fc0000383ffff */
[----:B------:R-:W-:-:S00]  /*1700*/  NOP ;  /* 0x0000000000007918 */ /* 0x000fc00000000000 */
[----:B------:R-:W-:-:S00]  /*1710*/  NOP ;  /* 0x0000000000007918 */ /* 0x000fc00000000000 */
[----:B------:R-:W-:-:S00]  /*1720*/  NOP ;  /* 0x0000000000007918 */ /* 0x000fc00000000000 */
[----:B------:R-:W-:-:S00]  /*1730*/  NOP ;  /* 0x0000000000007918 */ /* 0x000fc00000000000 */
[----:B------:R-:W-:-:S00]  /*1740*/  NOP ;  /* 0x0000000000007918 */ /* 0x000fc00000000000 */
[----:B------:R-:W-:-:S00]  /*1750*/  NOP ;  /* 0x0000000000007918 */ /* 0x000fc00000000000 */
[----:B------:R-:W-:-:S00]  /*1760*/  NOP ;  /* 0x0000000000007918 */ /* 0x000fc00000000000 */
[----:B------:R-:W-:-:S00]  /*1770*/  NOP ;  /* 0x0000000000007918 */ /* 0x000fc00000000000 */
.L_x_36:


//--------------------- .nv.shared._Z10matrixNormPfS_i --------------------------
	.section	.nv.shared._Z10matrixNormPfS_i,"aw",@nobits
	.sectionflags	@""
	.align	4
.nv.shared._Z10matrixNormPfS_i:
	.zero		25280


//--------------------- .nv.shared.reserved.0     --------------------------
	.section	.nv.shared.reserved.0,"aw",@nobits
	.weak		__nv_reservedSMEM_offset_0_alias
	.size		__nv_reservedSMEM_offset_0_alias, 0, 64
	.other		__nv_reservedSMEM_offset_0_alias,@"STO_CUDA_RESERVED_SHARED STV_DEFAULT"
__nv_reservedSMEM_offset_0_alias:
	.zero		0
	.zero		64


//--------------------- .nv.constant0._Z10matrixNormPfS_i --------------------------
	.section	.nv.constant0._Z10matrixNormPfS_i,"a",@progbits
	.sectionflags	@""
	.align	4
.nv.constant0._Z10matrixNormPfS_i:
	.zero		916


//--------------------- SYMBOLS --------------------------

	.type		.nv.reservedSmem.offset0,@object
	.size		.nv.reservedSmem.offset0,0x4
	.type		.nv.reservedSmem.cap,@object
	.size		.nv.reservedSmem.cap,0x4
